//
// Generated by NVIDIA NVVM Compiler
//
// Compiler Build ID: CL-36424714
// Cuda compilation tools, release 13.0, V13.0.88
// Based on NVVM 20.0.0
//

.version 9.0
.target sm_100
.address_size 64

	// .globl	_Z11matmul_fp32PKfS0_Pfi

.visible .entry _Z11matmul_fp32PKfS0_Pfi(
	.param .u64 .ptr .align 1 _Z11matmul_fp32PKfS0_Pfi_param_0,
	.param .u64 .ptr .align 1 _Z11matmul_fp32PKfS0_Pfi_param_1,
	.param .u64 .ptr .align 1 _Z11matmul_fp32PKfS0_Pfi_param_2,
	.param .u32 _Z11matmul_fp32PKfS0_Pfi_param_3
)
{
	.reg .pred 	%p<10>;
	.reg .b32 	%r<40>;
	.reg .b32 	%f<67>;
	.reg .b64 	%rd<67>;

	ld.param.u64 	%rd14, [_Z11matmul_fp32PKfS0_Pfi_param_0];
	ld.param.u64 	%rd15, [_Z11matmul_fp32PKfS0_Pfi_param_1];
	ld.param.u32 	%r18, [_Z11matmul_fp32PKfS0_Pfi_param_3];
	cvta.to.global.u64 	%rd1, %rd15;
	cvta.to.global.u64 	%rd2, %rd14;
	mov.u32 	%r19, %ctaid.y;
	mov.u32 	%r20, %ntid.y;
	mov.u32 	%r21, %tid.y;
	mad.lo.s32 	%r1, %r19, %r20, %r21;
	mov.u32 	%r22, %ctaid.x;
	mov.u32 	%r23, %ntid.x;
	mov.u32 	%r24, %tid.x;
	mad.lo.s32 	%r2, %r22, %r23, %r24;
	max.s32 	%r25, %r1, %r2;
	setp.ge.s32 	%p1, %r25, %r18;
	@%p1 bra 	$L__BB0_13;
	mul.lo.s32 	%r3, %r18, %r1;
	and.b32  	%r4, %r18, 7;
	setp.lt.u32 	%p2, %r18, 8;
	mov.f32 	%f66, 0f00000000;
	mov.b32 	%r38, 0;
	@%p2 bra 	$L__BB0_4;
	and.b32  	%r38, %r18, 2147483640;
	neg.s32 	%r36, %r38;
	mul.wide.s32 	%rd16, %r18, 4;
	add.s64 	%rd3, %rd1, %rd16;
	shl.b32 	%r7, %r18, 3;
	mul.wide.s32 	%rd17, %r18, 8;
	add.s64 	%rd4, %rd1, %rd17;
	mul.wide.s32 	%rd18, %r18, 12;
	add.s64 	%rd5, %rd1, %rd18;
	mul.wide.s32 	%rd19, %r18, 16;
	add.s64 	%rd6, %rd1, %rd19;
	mul.wide.s32 	%rd20, %r18, 20;
	add.s64 	%rd7, %rd1, %rd20;
	mul.wide.s32 	%rd21, %r18, 24;
	add.s64 	%rd8, %rd1, %rd21;
	mul.wide.s32 	%rd22, %r18, 28;
	add.s64 	%rd9, %rd1, %rd22;
	mul.wide.u32 	%rd23, %r3, 4;
	add.s64 	%rd24, %rd23, %rd2;
	add.s64 	%rd66, %rd24, 16;
	mov.f32 	%f66, 0f00000000;
	mov.u32 	%r35, %r2;
$L__BB0_3:
	.pragma "nounroll";
	mul.wide.s32 	%rd25, %r35, 4;
	add.s64 	%rd26, %rd3, %rd25;
	add.s64 	%rd27, %rd4, %rd25;
	add.s64 	%rd28, %rd5, %rd25;
	add.s64 	%rd29, %rd6, %rd25;
	add.s64 	%rd30, %rd7, %rd25;
	add.s64 	%rd31, %rd8, %rd25;
	add.s64 	%rd32, %rd9, %rd25;
	add.s64 	%rd33, %rd1, %rd25;
	ld.global.f32 	%f16, [%rd66+-16];
	ld.global.f32 	%f17, [%rd33];
	fma.rn.f32 	%f18, %f16, %f17, %f66;
	ld.global.f32 	%f19, [%rd66+-12];
	ld.global.f32 	%f20, [%rd26];
	fma.rn.f32 	%f21, %f19, %f20, %f18;
	ld.global.f32 	%f22, [%rd66+-8];
	ld.global.f32 	%f23, [%rd27];
	fma.rn.f32 	%f24, %f22, %f23, %f21;
	ld.global.f32 	%f25, [%rd66+-4];
	ld.global.f32 	%f26, [%rd28];
	fma.rn.f32 	%f27, %f25, %f26, %f24;
	ld.global.f32 	%f28, [%rd66];
	ld.global.f32 	%f29, [%rd29];
	fma.rn.f32 	%f30, %f28, %f29, %f27;
	ld.global.f32 	%f31, [%rd66+4];
	ld.global.f32 	%f32, [%rd30];
	fma.rn.f32 	%f33, %f31, %f32, %f30;
	ld.global.f32 	%f34, [%rd66+8];
	ld.global.f32 	%f35, [%rd31];
	fma.rn.f32 	%f36, %f34, %f35, %f33;
	ld.global.f32 	%f37, [%rd66+12];
	ld.global.f32 	%f38, [%rd32];
	fma.rn.f32 	%f66, %f37, %f38, %f36;
	add.s32 	%r36, %r36, 8;
	add.s32 	%r35, %r35, %r7;
	add.s64 	%rd66, %rd66, 32;
	setp.ne.s32 	%p3, %r36, 0;
	@%p3 bra 	$L__BB0_3;
$L__BB0_4:
	setp.eq.s32 	%p4, %r4, 0;
	@%p4 bra 	$L__BB0_12;
	and.b32  	%r13, %r18, 3;
	setp.lt.u32 	%p5, %r4, 4;
	@%p5 bra 	$L__BB0_7;
	add.s32 	%r27, %r38, %r3;
	mul.wide.u32 	%rd34, %r27, 4;
	add.s64 	%rd35, %rd2, %rd34;
	ld.global.f32 	%f40, [%rd35];
	mad.lo.s32 	%r28, %r38, %r18, %r2;
	mul.wide.s32 	%rd36, %r28, 4;
	add.s64 	%rd37, %rd1, %rd36;
	ld.global.f32 	%f41, [%rd37];
	fma.rn.f32 	%f42, %f40, %f41, %f66;
	cvt.u64.u32 	%rd38, %r3;
	cvt.u64.u32 	%rd39, %r38;
	add.s64 	%rd40, %rd39, %rd38;
	shl.b64 	%rd41, %rd40, 2;
	add.s64 	%rd42, %rd2, %rd41;
	ld.global.f32 	%f43, [%rd42+4];
	mul.wide.s32 	%rd43, %r18, 4;
	add.s64 	%rd44, %rd37, %rd43;
	ld.global.f32 	%f44, [%rd44];
	fma.rn.f32 	%f45, %f43, %f44, %f42;
	ld.global.f32 	%f46, [%rd42+8];
	add.s64 	%rd45, %rd44, %rd43;
	ld.global.f32 	%f47, [%rd45];
	fma.rn.f32 	%f48, %f46, %f47, %f45;
	ld.global.f32 	%f49, [%rd42+12];
	add.s64 	%rd46, %rd45, %rd43;
	ld.global.f32 	%f50, [%rd46];
	fma.rn.f32 	%f66, %f49, %f50, %f48;
	add.s32 	%r38, %r38, 4;
$L__BB0_7:
	setp.eq.s32 	%p6, %r13, 0;
	@%p6 bra 	$L__BB0_12;
	setp.eq.s32 	%p7, %r13, 1;
	@%p7 bra 	$L__BB0_10;
	add.s32 	%r29, %r38, %r3;
	mul.wide.u32 	%rd47, %r29, 4;
	add.s64 	%rd48, %rd2, %rd47;
	ld.global.f32 	%f52, [%rd48];
	mad.lo.s32 	%r30, %r38, %r18, %r2;
	mul.wide.s32 	%rd49, %r30, 4;
	add.s64 	%rd50, %rd1, %rd49;
	ld.global.f32 	%f53, [%rd50];
	fma.rn.f32 	%f54, %f52, %f53, %f66;
	cvt.u64.u32 	%rd51, %r3;
	cvt.u64.u32 	%rd52, %r38;
	add.s64 	%rd53, %rd52, %rd51;
	shl.b64 	%rd54, %rd53, 2;
	add.s64 	%rd55, %rd2, %rd54;
	ld.global.f32 	%f55, [%rd55+4];
	mul.wide.s32 	%rd56, %r18, 4;
	add.s64 	%rd57, %rd50, %rd56;
	ld.global.f32 	%f56, [%rd57];
	fma.rn.f32 	%f66, %f55, %f56, %f54;
	add.s32 	%r38, %r38, 2;
$L__BB0_10:
	and.b32  	%r31, %r18, 1;
	setp.eq.b32 	%p8, %r31, 1;
	not.pred 	%p9, %p8;
	@%p9 bra 	$L__BB0_12;
	add.s32 	%r32, %r38, %r3;
	mul.wide.u32 	%rd58, %r32, 4;
	add.s64 	%rd59, %rd2, %rd58;
	ld.global.f32 	%f57, [%rd59];
	mad.lo.s32 	%r33, %r38, %r18, %r2;
	mul.wide.s32 	%rd60, %r33, 4;
	add.s64 	%rd61, %rd1, %rd60;
	ld.global.f32 	%f58, [%rd61];
	fma.rn.f32 	%f66, %f57, %f58, %f66;
$L__BB0_12:
	ld.param.u64 	%rd65, [_Z11matmul_fp32PKfS0_Pfi_param_2];
	add.s32 	%r34, %r3, %r2;
	cvta.to.global.u64 	%rd62, %rd65;
	mul.wide.s32 	%rd63, %r34, 4;
	add.s64 	%rd64, %rd62, %rd63;
	st.global.f32 	[%rd64], %f66;
$L__BB0_13:
	ret;

}


// ===== COMPILED SASS (sm_100) =====

	.target	sm_100

	.elftype	@"ET_EXEC"


//--------------------- .note.nv.tkinfo           --------------------------
	.section	.note.nv.tkinfo,"",@"SHT_NOTE"
	.sectionflags	@"SHF_NOTE_NV_TKINFO"
	.tkinfo
        /*0018*/ 	.word	0x00000002
        /*0030*/ 	.string	""
        /*0030*/ 	.string	"ptxas"
        /*0030*/ 	.string	"Cuda compilation tools, release 13.0, V13.0.88"
        /*0030*/ 	.string	"Build cuda_13.0.r13.0/compiler.36424714_0"
        /*0030*/ 	.string	"-arch sm_100 -m 64 "



//--------------------- .note.nv.cuinfo           --------------------------
	.section	.note.nv.cuinfo,"",@"SHT_NOTE"
	.sectionflags	@"SHF_NOTE_NV_CUINFO"
        /*0018*/ 	.short	0x0002
        /*001a*/ 	.short	0x0064
        /*001c*/ 	.short	0x0082
	.zero		2


//--------------------- .nv.info                  --------------------------
	.section	.nv.info,"",@"SHT_CUDA_INFO"
	.align	4


	//----- nvinfo : EIATTR_REGCOUNT
	.align		4
        /*0000*/ 	.byte	0x04, 0x2f
        /*0002*/ 	.short	(.L_1 - .L_0)
	.align		4
.L_0:
        /*0004*/ 	.word	index@(_Z11matmul_fp32PKfS0_Pfi)
        /*0008*/ 	.word	0x0000001e


	//----- nvinfo : EIATTR_FRAME_SIZE
	.align		4
.L_1:
        /*000c*/ 	.byte	0x04, 0x11
        /*000e*/ 	.short	(.L_3 - .L_2)
	.align		4
.L_2:
        /*0010*/ 	.word	index@(_Z11matmul_fp32PKfS0_Pfi)
        /*0014*/ 	.word	0x00000000


	//----- nvinfo : EIATTR_MIN_STACK_SIZE
	.align		4
.L_3:
        /*0018*/ 	.byte	0x04, 0x12
        /*001a*/ 	.short	(.L_5 - .L_4)
	.align		4
.L_4:
        /*001c*/ 	.word	index@(_Z11matmul_fp32PKfS0_Pfi)
        /*0020*/ 	.word	0x00000000
.L_5:


//--------------------- .nv.compat                --------------------------
	.section	.nv.compat,"",@"SHT_CUDA_COMPAT_INFO"
	.align	4
        /*0000*/ 	.byte	0x02, 0x09, 0x00, 0x00, 0x02, 0x02, 0x01, 0x00, 0x02, 0x05, 0x05, 0x00, 0x03, 0x07, 0x01, 0x01
        /*0010*/ 	.byte	0x02, 0x03, 0x00, 0x00, 0x02, 0x06, 0x01, 0x00, 0x04, 0x0b, 0x08, 0x00, 0x09, 0x00, 0x00, 0x00
        /*0020*/ 	.byte	0x00, 0x00, 0x00, 0x00


//--------------------- .nv.info._Z11matmul_fp32PKfS0_Pfi --------------------------
	.section	.nv.info._Z11matmul_fp32PKfS0_Pfi,"",@"SHT_CUDA_INFO"
	.sectionflags	@""
	.align	4


	//----- nvinfo : EIATTR_CUDA_API_VERSION
	.align		4
        /*0000*/ 	.byte	0x04, 0x37
        /*0002*/ 	.short	(.L_7 - .L_6)
.L_6:
        /*0004*/ 	.word	0x00000082


	//----- nvinfo : EIATTR_KPARAM_INFO
	.align		4
.L_7:
        /*0008*/ 	.byte	0x04, 0x17
        /*000a*/ 	.short	(.L_9 - .L_8)
.L_8:
        /*000c*/ 	.word	0x00000000
        /*0010*/ 	.short	0x0003
        /*0012*/ 	.short	0x0018
        /*0014*/ 	.byte	0x00, 0xf0, 0x11, 0x00


	//----- nvinfo : EIATTR_KPARAM_INFO
	.align		4
.L_9:
        /*0018*/ 	.byte	0x04, 0x17
        /*001a*/ 	.short	(.L_11 - .L_10)
.L_10:
        /*001c*/ 	.word	0x00000000
        /*0020*/ 	.short	0x0002
        /*0022*/ 	.short	0x0010
        /*0024*/ 	.byte	0x00, 0xf5, 0x21, 0x00


	//----- nvinfo : EIATTR_KPARAM_INFO
	.align		4
.L_11:
        /*0028*/ 	.byte	0x04, 0x17
        /*002a*/ 	.short	(.L_13 - .L_12)
.L_12:
        /*002c*/ 	.word	0x00000000
        /*0030*/ 	.short	0x0001
        /*0032*/ 	.short	0x0008
        /*0034*/ 	.byte	0x00, 0xf5, 0x21, 0x00


	//----- nvinfo : EIATTR_KPARAM_INFO
	.align		4
.L_13:
        /*0038*/ 	.byte	0x04, 0x17
        /*003a*/ 	.short	(.L_15 - .L_14)
.L_14:
        /*003c*/ 	.word	0x00000000
        /*0040*/ 	.short	0x0000
        /*0042*/ 	.short	0x0000
        /*0044*/ 	.byte	0x00, 0xf5, 0x21, 0x00


	//----- nvinfo : EIATTR_SPARSE_MMA_MASK
	.align		4
.L_15:
        /*0048*/ 	.byte	0x03, 0x50
        /*004a*/ 	.short	0x0000


	//----- nvinfo : EIATTR_MAXREG_COUNT
	.align		4
        /*004c*/ 	.byte	0x03, 0x1b
        /*004e*/ 	.short	0x00ff


	//----- nvinfo : EIATTR_MERCURY_ISA_VERSION
	.align		4
        /*0050*/ 	.byte	0x03, 0x5f
        /*0052*/ 	.short	0x0101


	//----- nvinfo : EIATTR_VRC_CTA_INIT_COUNT
	.align		4
        /*0054*/ 	.byte	0x02, 0x4a
	.zero		1
	.zero		1


	//----- nvinfo : EIATTR_EXIT_INSTR_OFFSETS
	.align		4
        /*0058*/ 	.byte	0x04, 0x1c
        /*005a*/ 	.short	(.L_17 - .L_16)


	//   ....[0]....
.L_16:
        /*005c*/ 	.word	0x000000c0


	//   ....[1]....
        /*0060*/ 	.word	0x00000a90


	//----- nvinfo : EIATTR_CBANK_PARAM_SIZE
	.align		4
.L_17:
        /*0064*/ 	.byte	0x03, 0x19
        /*0066*/ 	.short	0x001c


	//----- nvinfo : EIATTR_PARAM_CBANK
	.align		4
        /*0068*/ 	.byte	0x04, 0x0a
        /*006a*/ 	.short	(.L_19 - .L_18)
	.align		4
.L_18:
        /*006c*/ 	.word	index@(.nv.constant0._Z11matmul_fp32PKfS0_Pfi)
        /*0070*/ 	.short	0x0380
        /*0072*/ 	.short	0x001c


	//----- nvinfo : EIATTR_SW_WAR
	.align		4
.L_19:
        /*0074*/ 	.byte	0x04, 0x36
        /*0076*/ 	.short	(.L_21 - .L_20)
.L_20:
        /*0078*/ 	.word	0x00000008
.L_21:


//--------------------- .nv.callgraph             --------------------------
	.section	.nv.callgraph,"",@"SHT_CUDA_CALLGRAPH"
	.align	4
	.sectionentsize	8
	.align		4
        /*0000*/ 	.word	0x00000000
	.align		4
        /*0004*/ 	.word	0xffffffff
	.align		4
        /*0008*/ 	.word	0x00000000
	.align		4
        /*000c*/ 	.word	0xfffffffe
	.align		4
        /*0010*/ 	.word	0x00000000
	.align		4
        /*0014*/ 	.word	0xfffffffd
	.align		4
        /*0018*/ 	.word	0x00000000
	.align		4
        /*001c*/ 	.word	0xfffffffc


//--------------------- .text._Z11matmul_fp32PKfS0_Pfi --------------------------
	.section	.text._Z11matmul_fp32PKfS0_Pfi,"ax",@progbits
	.align	128
        .global         _Z11matmul_fp32PKfS0_Pfi
        .type           _Z11matmul_fp32PKfS0_Pfi,@function
        .size           _Z11matmul_fp32PKfS0_Pfi,(.L_x_5 - _Z11matmul_fp32PKfS0_Pfi)
        .other          _Z11matmul_fp32PKfS0_Pfi,@"STO_CUDA_ENTRY STV_DEFAULT"
_Z11matmul_fp32PKfS0_Pfi:
.text._Z11matmul_fp32PKfS0_Pfi:
[----:B------:R-:W-:Y:S01]  /*0000*/  LDC R1, c[0x0][0x37c] ;  /* 0x0000df00ff017b82 */ /* 0x000fe20000000800 */
[----:B------:R-:W0:Y:S07]  /*0010*/  S2R R0, SR_TID.Y ;  /* 0x0000000000007919 */ /* 0x000e2e0000002200 */
[----:B------:R-:W0:Y:S01]  /*0020*/  S2UR UR4, SR_CTAID.Y ;  /* 0x00000000000479c3 */ /* 0x000e220000002600 */
[----:B------:R-:W1:Y:S01]  /*0030*/  LDCU UR20, c[0x0][0x398] ;  /* 0x00007300ff1477ac */ /* 0x000e620008000800 */
[----:B------:R-:W2:Y:S06]  /*0040*/  S2R R3, SR_TID.X ;  /* 0x0000000000037919 */ /* 0x000eac0000002100 */
[----:B------:R-:W0:Y:S08]  /*0050*/  LDC R13, c[0x0][0x364] ;  /* 0x0000d900ff0d7b82 */ /* 0x000e300000000800 */
[----:B------:R-:W2:Y:S08]  /*0060*/  S2UR UR5, SR_CTAID.X ;  /* 0x00000000000579c3 */ /* 0x000eb00000002500 */
[----:B------:R-:W2:Y:S01]  /*0070*/  LDC R2, c[0x0][0x360] ;  /* 0x0000d800ff027b82 */ /* 0x000ea20000000800 */
[----:B0-----:R-:W-:-:S02]  /*0080*/  IMAD R13, R13, UR4, R0 ;  /* 0x000000040d0d7c24 */ /* 0x001fc4000f8e0200 */
[----:B--2---:R-:W-:-:S05]  /*0090*/  IMAD R0, R2, UR5, R3 ;  /* 0x0000000502007c24 */ /* 0x004fca000f8e0203 */
[----:B------:R-:W-:-:S04]  /*00a0*/  VIMNMX R2, PT, PT, R13, R0, !PT ;  /* 0x000000000d027248 */ /* 0x000fc80007fe0100 */
[----:B-1----:R-:W-:-:S13]  /*00b0*/  ISETP.GE.AND P0, PT, R2, UR20, PT ;  /* 0x0000001402007c0c */ /* 0x002fda000bf06270 */
[----:B------:R-:W-:Y:S05]  /*00c0*/  @P0 EXIT ;  /* 0x000000000000094d */ /* 0x000fea0003800000 */
[----:B------:R-:W-:Y:S01]  /*00d0*/  UISETP.GE.U32.AND UP0, UPT, UR20, 0x8, UPT ;  /* 0x000000081400788c */ /* 0x000fe2000bf06070 */
[----:B------:R-:W-:Y:S02]  /*00e0*/  HFMA2 R12, -RZ, RZ, 0, 0 ;  /* 0x00000000ff0c7431 */ /* 0x000fe400000001ff */
[----:B------:R-:W-:Y:S01]  /*00f0*/  IMAD R13, R13, UR20, RZ ;  /* 0x000000140d0d7c24 */ /* 0x000fe2000f8e02ff */
[----:B------:R-:W-:Y:S01]  /*0100*/  UMOV UR4, URZ ;  /* 0x000000ff00047c82 */ /* 0x000fe20008000000 */
[----:B------:R-:W0:Y:S04]  /*0110*/  LDCU.64 UR18, c[0x0][0x358] ;  /* 0x00006b00ff1277ac */ /* 0x000e280008000a00 */
[----:B------:R-:W-:Y:S05]  /*0120*/  BRA.U !UP0, `(.L_x_0) ;  /* 0x0000000508047547 */ /* 0x000fea000b800000 */
[----:B------:R-:W1:Y:S01]  /*0130*/  LDCU.128 UR24, c[0x0][0x380] ;  /* 0x00007000ff1877ac */ /* 0x000e620008000c00 */
[----:B------:R-:W-:Y:S02]  /*0140*/  MOV R12, RZ ;  /* 0x000000ff000c7202 */ /* 0x000fe40000000f00 */
[----:B------:R-:W-:Y:S01]  /*0150*/  MOV R14, R0 ;  /* 0x00000000000e7202 */ /* 0x000fe20000000f00 */
[----:B------:R-:W-:-:S04]  /*0160*/  ULOP3.LUT UR4, UR20, 0x7ffffff8, URZ, 0xc0, !UPT ;  /* 0x7ffffff814047892 */ /* 0x000fc8000f8ec0ff */
[----:B------:R-:W-:Y:S01]  /*0170*/  UIADD3 UR5, UPT, UPT, -UR4, URZ, URZ ;  /* 0x000000ff04057290 */ /* 0x000fe2000fffe1ff */
[----:B-1----:R-:W-:Y:S01]  /*0180*/  MOV R2, UR24 ;  /* 0x0000001800027c02 */ /* 0x002fe20008000f00 */
[----:B------:R-:W-:Y:S01]  /*0190*/  UIMAD.WIDE UR6, UR20, 0x8, UR26 ;  /* 0x00000008140678a5 */ /* 0x000fe2000f8e021a */
[----:B------:R-:W-:Y:S01]  /*01a0*/  MOV R3, UR25 ;  /* 0x0000001900037c02 */ /* 0x000fe20008000f00 */
[----:B------:R-:W-:Y:S02]  /*01b0*/  UIMAD.WIDE UR8, UR20, 0xc, UR26 ;  /* 0x0000000c140878a5 */ /* 0x000fe4000f8e021a */
[----:B------:R-:W-:Y:S01]  /*01c0*/  UIMAD.WIDE UR10, UR20, 0x10, UR26 ;  /* 0x00000010140a78a5 */ /* 0x000fe2000f8e021a */
[----:B------:R-:W-:Y:S01]  /*01d0*/  IMAD.WIDE.U32 R2, R13, 0x4, R2 ;  /* 0x000000040d027825 */ /* 0x000fe200078e0002 */
[----:B------:R-:W-:Y:S02]  /*01e0*/  UIMAD.WIDE UR12, UR20, 0x14, UR26 ;  /* 0x00000014140c78a5 */ /* 0x000fe4000f8e021a */
[----:B------:R-:W-:Y:S01]  /*01f0*/  UIMAD.WIDE UR14, UR20, 0x18, UR26 ;  /* 0x00000018140e78a5 */ /* 0x000fe2000f8e021a */
[----:B------:R-:W-:Y:S01]  /*0200*/  IADD3 R2, P0, PT, R2, 0x10, RZ ;  /* 0x0000001002027810 */ /* 0x000fe20007f1e0ff */
[----:B------:R-:W-:-:S03]  /*0210*/  UIMAD.WIDE UR16, UR20, 0x1c, UR26 ;  /* 0x0000001c141078a5 */ /* 0x000fc6000f8e021a */
[----:B------:R-:W-:-:S09]  /*0220*/  IADD3.X R3, PT, PT, RZ, R3, RZ, P0, !PT ;  /* 0x00000003ff037210 */ /* 0x000fd200007fe4ff */
.L_x_1:
[----:B------:R-:W-:Y:S01]  /*0230*/  UIMAD.WIDE UR22, UR20, 0x4, UR26 ;  /* 0x00000004141678a5 */ /* 0x000fe2000f8e021a */
[----:B------:R-:W-:Y:S02]  /*0240*/  IMAD.MOV.U32 R23, RZ, RZ, 0x4 ;  /* 0x00000004ff177424 */ /* 0x000fe400078e00ff */
[----:B------:R-:W-:Y:S01]  /*0250*/  HFMA2 R11, -RZ, RZ, 0, 2.384185791015625e-07 ;  /* 0x00000004ff0b7431 */ /* 0x000fe200000001ff */
[----:B------:R-:W-:Y:S01]  /*0260*/  MOV R25, 0x4 ;  /* 0x0000000400197802 */ /* 0x000fe20000000f00 */
[----:B0-----:R-:W2:Y:S01]  /*0270*/  LDG.E R21, desc[UR18][R2.64+-0x10] ;  /* 0xfffff01202157981 */ /* 0x001ea2000c1e1900 */
[C---:B------:R-:W-:Y:S01]  /*0280*/  IMAD.WIDE R22, R14.reuse, R23, UR26 ;  /* 0x0000001a0e167e25 */ /* 0x040fe2000f8e0217 */
[----:B------:R-:W-:Y:S02]  /*0290*/  MOV R8, UR22 ;  /* 0x0000001600087c02 */ /* 0x000fe40008000f00 */
[----:B------:R-:W-:Y:S01]  /*02a0*/  MOV R9, UR23 ;  /* 0x0000001700097c02 */ /* 0x000fe20008000f00 */
[----:B------:R-:W3:Y:S02]  /*02b0*/  LDG.E R19, desc[UR18][R2.64+-0xc] ;  /* 0xfffff41202137981 */ /* 0x000ee4000c1e1900 */
[----:B------:R-:W-:-:S02]  /*02c0*/  IMAD.WIDE R8, R14, 0x4, R8 ;  /* 0x000000040e087825 */ /* 0x000fc400078e0208 */
[----:B------:R-:W2:Y:S01]  /*02d0*/  LDG.E R22, desc[UR18][R22.64] ;  /* 0x0000001216167981 */ /* 0x000ea2000c1e1900 */
[----:B------:R-:W-:Y:S01]  /*02e0*/  MOV R5, 0x4 ;  /* 0x0000000400057802 */ /* 0x000fe20000000f00 */
[C---:B------:R-:W-:Y:S02]  /*02f0*/  IMAD.WIDE R24, R14.reuse, R25, UR6 ;  /* 0x000000060e187e25 */ /* 0x040fe4000f8e0219 */
[----:B------:R0:W3:Y:S02]  /*0300*/  LDG.E R20, desc[UR18][R8.64] ;  /* 0x0000001208147981 */ /* 0x0000e4000c1e1900 */
[----:B------:R-:W-:Y:S02]  /*0310*/  IMAD.WIDE R10, R14, R11, UR8 ;  /* 0x000000080e0a7e25 */ /* 0x000fe4000f8e020b */
[----:B------:R-:W4:Y:S04]  /*0320*/  LDG.E R18, desc[UR18][R24.64] ;  /* 0x0000001218127981 */ /* 0x000f28000c1e1900 */
[----:B------:R-:W4:Y:S01]  /*0330*/  LDG.E R17, desc[UR18][R2.64+-0x8] ;  /* 0xfffff81202117981 */ /* 0x000f22000c1e1900 */
[----:B0-----:R-:W-:-:S02]  /*0340*/  HFMA2 R9, -RZ, RZ, 0, 2.384185791015625e-07 ;  /* 0x00000004ff097431 */ /* 0x001fc400000001ff */
[----:B------:R-:W-:Y:S01]  /*0350*/  IMAD.MOV.U32 R7, RZ, RZ, 0x4 ;  /* 0x00000004ff077424 */ /* 0x000fe200078e00ff */
[----:B------:R0:W5:Y:S01]  /*0360*/  LDG.E R16, desc[UR18][R10.64] ;  /* 0x000000120a107981 */ /* 0x000162000c1e1900 */
[----:B------:R-:W-:-:S03]  /*0370*/  IMAD.WIDE R4, R14, R5, UR10 ;  /* 0x0000000a0e047e25 */ /* 0x000fc6000f8e0205 */
[----:B------:R-:W5:Y:S01]  /*0380*/  LDG.E R15, desc[UR18][R2.64+-0x4] ;  /* 0xfffffc12020f7981 */ /* 0x000f62000c1e1900 */
[C---:B------:R-:W-:Y:S01]  /*0390*/  IMAD.WIDE R6, R14.reuse, R7, UR12 ;  /* 0x0000000c0e067e25 */ /* 0x040fe2000f8e0207 */
[----:B------:R-:W-:Y:S02]  /*03a0*/  MOV R27, 0x4 ;  /* 0x00000004001b7802 */ /* 0x000fe40000000f00 */
[----:B------:R1:W5:Y:S01]  /*03b0*/  LDG.E R4, desc[UR18][R4.64] ;  /* 0x0000001204047981 */ /* 0x000362000c1e1900 */
[----:B------:R-:W-:-:S03]  /*03c0*/  IMAD.WIDE R8, R14, R9, UR14 ;  /* 0x0000000e0e087e25 */ /* 0x000fc6000f8e0209 */
[----:B------:R-:W5:Y:S01]  /*03d0*/  LDG.E R23, desc[UR18][R2.64] ;  /* 0x0000001202177981 */ /* 0x000f62000c1e1900 */
[----:B0-----:R-:W-:-:S03]  /*03e0*/  IMAD.WIDE R10, R14, R27, UR16 ;  /* 0x000000100e0a7e25 */ /* 0x001fc6000f8e021b */
[----:B------:R-:W5:Y:S04]  /*03f0*/  LDG.E R7, desc[UR18][R6.64] ;  /* 0x0000001206077981 */ /* 0x000f68000c1e1900 */
[----:B------:R-:W5:Y:S04]  /*0400*/  LDG.E R24, desc[UR18][R2.64+0x4] ;  /* 0x0000041202187981 */ /* 0x000f68000c1e1900 */
[----:B------:R-:W5:Y:S04]  /*0410*/  LDG.E R8, desc[UR18][R8.64] ;  /* 0x0000001208087981 */ /* 0x000f68000c1e1900 */
[----:B------:R-:W5:Y:S04]  /*0420*/  LDG.E R25, desc[UR18][R2.64+0x8] ;  /* 0x0000081202197981 */ /* 0x000f68000c1e1900 */
[----:B------:R-:W5:Y:S04]  /*0430*/  LDG.E R10, desc[UR18][R10.64] ;  /* 0x000000120a0a7981 */ /* 0x000f68000c1e1900 */
[----:B------:R0:W5:Y:S01]  /*0440*/  LDG.E R27, desc[UR18][R2.64+0xc] ;  /* 0x00000c12021b7981 */ /* 0x000162000c1e1900 */
[----:B------:R-:W-:-:S04]  /*0450*/  UIADD3 UR5, UPT, UPT, UR5, 0x8, URZ ;  /* 0x0000000805057890 */ /* 0x000fc8000fffe0ff */
[----:B------:R-:W-:Y:S01]  /*0460*/  UISETP.NE.AND UP0, UPT, UR5, URZ, UPT ;  /* 0x000000ff0500728c */ /* 0x000fe2000bf05270 */
[----:B-1----:R-:W-:Y:S02]  /*0470*/  MOV R5, UR20 ;  /* 0x0000001400057c02 */ /* 0x002fe40008000f00 */
[----:B0-----:R-:W-:Y:S02]  /*0480*/  IADD3 R2, P0, PT, R2, 0x20, RZ ;  /* 0x0000002002027810 */ /* 0x001fe40007f1e0ff */
[----:B------:R-:W-:Y:S02]  /*0490*/  LEA R14, R5, R14, 0x3 ;  /* 0x0000000e050e7211 */ /* 0x000fe400078e18ff */
[----:B------:R-:W-:Y:S01]  /*04a0*/  IADD3.X R3, PT, PT, RZ, R3, RZ, P0, !PT ;  /* 0x00000003ff037210 */ /* 0x000fe200007fe4ff */
[----:B--2---:R-:W-:-:S04]  /*04b0*/  FFMA R22, R21, R22, R12 ;  /* 0x0000001615167223 */ /* 0x004fc8000000000c */
[----:B---3--:R-:W-:-:S04]  /*04c0*/  FFMA R20, R19, R20, R22 ;  /* 0x0000001413147223 */ /* 0x008fc80000000016 */
[----:B----4-:R-:W-:-:S04]  /*04d0*/  FFMA R18, R17, R18, R20 ;  /* 0x0000001211127223 */ /* 0x010fc80000000014 */
[----:B-----5:R-:W-:-:S04]  /*04e0*/  FFMA R16, R15, R16, R18 ;  /* 0x000000100f107223 */ /* 0x020fc80000000012 */
[----:B------:R-:W-:-:S04]  /*04f0*/  FFMA R23, R23, R4, R16 ;  /* 0x0000000417177223 */ /* 0x000fc80000000010 */
[----:B------:R-:W-:-:S04]  /*0500*/  FFMA R24, R24, R7, R23 ;  /* 0x0000000718187223 */ /* 0x000fc80000000017 */
[----:B------:R-:W-:-:S04]  /*0510*/  FFMA R8, R25, R8, R24 ;  /* 0x0000000819087223 */ /* 0x000fc80000000018 */
[----:B------:R-:W-:Y:S01]  /*0520*/  FFMA R12, R27, R10, R8 ;  /* 0x0000000a1b0c7223 */ /* 0x000fe20000000008 */
[----:B------:R-:W-:Y:S06]  /*0530*/  BRA.U UP0, `(.L_x_1) ;  /* 0xfffffffd003c7547 */ /* 0x000fec000b83ffff */
.L_x_0:
[----:B------:R-:W-:-:S04]  /*0540*/  ULOP3.LUT UR6, UR20, 0x7, URZ, 0xc0, !UPT ;  /* 0x0000000714067892 */ /* 0x000fc8000f8ec0ff */
[----:B------:R-:W-:-:S09]  /*0550*/  UISETP.NE.AND UP0, UPT, UR6, URZ, UPT ;  /* 0x000000ff0600728c */ /* 0x000fd2000bf05270 */
[----:B------:R-:W-:Y:S05]  /*0560*/  BRA.U !UP0, `(.L_x_2) ;  /* 0x0000000508387547 */ /* 0x000fea000b800000 */
[----:B------:R-:W-:Y:S02]  /*0570*/  UISETP.GE.U32.AND UP0, UPT, UR6, 0x4, UPT ;  /* 0x000000040600788c */ /* 0x000fe4000bf06070 */
[----:B------:R-:W-:-:S04]  /*0580*/  ULOP3.LUT UR5, UR20, 0x3, URZ, 0xc0, !UPT ;  /* 0x0000000314057892 */ /* 0x000fc8000f8ec0ff */
[----:B------:R-:W-:-:S03]  /*0590*/  UISETP.NE.AND UP1, UPT, UR5, URZ, UPT ;  /* 0x000000ff0500728c */ /* 0x000fc6000bf25270 */
[----:B------:R-:W-:Y:S08]  /*05a0*/  BRA.U !UP0, `(.L_x_3) ;  /* 0x00000001087c7547 */ /* 0x000ff0000b800000 */
[----:B------:R-:W1:Y:S01]  /*05b0*/  LDC.64 R6, c[0x0][0x388] ;  /* 0x0000e200ff067b82 */ /* 0x000e620000000a00 */
[----:B------:R-:W2:Y:S01]  /*05c0*/  LDCU.64 UR6, c[0x0][0x380] ;  /* 0x00007000ff0677ac */ /* 0x000ea20008000a00 */
[----:B------:R-:W-:Y:S01]  /*05d0*/  IMAD.U32 R9, RZ, RZ, UR4 ;  /* 0x00000004ff097e24 */ /* 0x000fe2000f8e00ff */
[C---:B------:R-:W-:Y:S02]  /*05e0*/  IADD3 R3, PT, PT, R13.reuse, UR4, RZ ;  /* 0x000000040d037c10 */ /* 0x040fe4000fffe0ff */
[----:B------:R-:W-:Y:S01]  /*05f0*/  IADD3 R10, P0, PT, R13, UR4, RZ ;  /* 0x000000040d0a7c10 */ /* 0x000fe2000ff1e0ff */
[----:B------:R-:W-:Y:S01]  /*0600*/  IMAD R9, R9, UR20, R0 ;  /* 0x0000001409097c24 */ /* 0x000fe2000f8e0200 */
[----:B------:R-:W-:Y:S01]  /*0610*/  MOV R11, UR20 ;  /* 0x00000014000b7c02 */ /* 0x000fe20008000f00 */
[----:B------:R-:W3:Y:S01]  /*0620*/  LDC.64 R4, c[0x0][0x380] ;  /* 0x0000e000ff047b82 */ /* 0x000ee20000000a00 */
[----:B------:R-:W-:Y:S01]  /*0630*/  MOV R15, UR20 ;  /* 0x00000014000f7c02 */ /* 0x000fe20008000f00 */
[----:B-1----:R-:W-:Y:S01]  /*0640*/  IMAD.WIDE R6, R9, 0x4, R6 ;  /* 0x0000000409067825 */ /* 0x002fe200078e0206 */
[----:B------:R-:W-:-:S05]  /*0650*/  MOV R9, UR20 ;  /* 0x0000001400097c02 */ /* 0x000fca0008000f00 */
[----:B------:R-:W-:Y:S02]  /*0660*/  IMAD.WIDE R8, R9, 0x4, R6 ;  /* 0x0000000409087825 */ /* 0x000fe400078e0206 */
[----:B0-----:R-:W4:Y:S02]  /*0670*/  LDG.E R6, desc[UR18][R6.64] ;  /* 0x0000001206067981 */ /* 0x001f24000c1e1900 */
[----:B---3--:R-:W-:Y:S01]  /*0680*/  IMAD.WIDE.U32 R4, R3, 0x4, R4 ;  /* 0x0000000403047825 */ /* 0x008fe200078e0004 */
[----:B------:R-:W-:Y:S01]  /*0690*/  IADD3.X R3, PT, PT, RZ, RZ, RZ, P0, !PT ;  /* 0x000000ffff037210 */ /* 0x000fe200007fe4ff */
[----:B------:R-:W3:Y:S01]  /*06a0*/  LDG.E R17, desc[UR18][R8.64] ;  /* 0x0000001208117981 */ /* 0x000ee2000c1e1900 */
[----:B--2---:R-:W-:-:S03]  /*06b0*/  LEA R2, P0, R10, UR6, 0x2 ;  /* 0x000000060a027c11 */ /* 0x004fc6000f8010ff */
[----:B------:R-:W4:Y:S01]  /*06c0*/  LDG.E R5, desc[UR18][R4.64] ;  /* 0x0000001204057981 */ /* 0x000f22000c1e1900 */
[----:B------:R-:W-:Y:S01]  /*06d0*/  LEA.HI.X R3, R10, UR7, R3, 0x2, P0 ;  /* 0x000000070a037c11 */ /* 0x000fe200080f1403 */
[----:B------:R-:W-:-:S04]  /*06e0*/  IMAD.WIDE R10, R11, 0x4, R8 ;  /* 0x000000040b0a7825 */ /* 0x000fc800078e0208 */
[----:B------:R-:W3:Y:S01]  /*06f0*/  LDG.E R16, desc[UR18][R2.64+0x4] ;  /* 0x0000041202107981 */ /* 0x000ee2000c1e1900 */
[----:B------:R-:W-:-:S03]  /*0700*/  IMAD.WIDE R14, R15, 0x4, R10 ;  /* 0x000000040f0e7825 */ /* 0x000fc600078e020a */
[----:B------:R-:W2:Y:S04]  /*0710*/  LDG.E R19, desc[UR18][R10.64] ;  /* 0x000000120a137981 */ /* 0x000ea8000c1e1900 */
[----:B------:R-:W2:Y:S04]  /*0720*/  LDG.E R18, desc[UR18][R2.64+0x8] ;  /* 0x0000081202127981 */ /* 0x000ea8000c1e1900 */
[----:B------:R-:W5:Y:S04]  /*0730*/  LDG.E R20, desc[UR18][R2.64+0xc] ;  /* 0x00000c1202147981 */ /* 0x000f68000c1e1900 */
[----:B------:R-:W5:Y:S01]  /*0740*/  LDG.E R14, desc[UR18][R14.64] ;  /* 0x000000120e0e7981 */ /* 0x000f62000c1e1900 */
[----:B------:R-:W-:Y:S01]  /*0750*/  UIADD3 UR4, UPT, UPT, UR4, 0x4, URZ ;  /* 0x0000000404047890 */ /* 0x000fe2000fffe0ff */
[----:B----4-:R-:W-:-:S04]  /*0760*/  FFMA R5, R5, R6, R12 ;  /* 0x0000000605057223 */ /* 0x010fc8000000000c */
[----:B---3--:R-:W-:-:S04]  /*0770*/  FFMA R5, R16, R17, R5 ;  /* 0x0000001110057223 */ /* 0x008fc80000000005 */
[----:B--2---:R-:W-:-:S04]  /*0780*/  FFMA R5, R18, R19, R5 ;  /* 0x0000001312057223 */ /* 0x004fc80000000005 */
[----:B-----5:R-:W-:-:S07]  /*0790*/  FFMA R12, R20, R14, R5 ;  /* 0x0000000e140c7223 */ /* 0x020fce0000000005 */
.L_x_3:
[----:B------:R-:W-:Y:S05]  /*07a0*/  BRA.U !UP1, `(.L_x_2) ;  /* 0x0000000109a87547 */ /* 0x000fea000b800000 */
[----:B------:R-:W-:Y:S01]  /*07b0*/  UISETP.NE.AND UP0, UPT, UR5, 0x1, UPT ;  /* 0x000000010500788c */ /* 0x000fe2000bf05270 */
[----:B------:R-:W-:Y:S01]  /*07c0*/  MOV R7, UR4 ;  /* 0x0000000400077c02 */ /* 0x000fe20008000f00 */
[----:B------:R-:W-:Y:S02]  /*07d0*/  ULOP3.LUT UR5, UR20, 0x1, URZ, 0xc0, !UPT ;  /* 0x0000000114057892 */ /* 0x000fe4000f8ec0ff */
[----:B------:R-:W-:Y:S02]  /*07e0*/  MOV R15, UR20 ;  /* 0x00000014000f7c02 */ /* 0x000fe40008000f00 */
[----:B------:R-:W-:Y:S01]  /*07f0*/  UISETP.NE.U32.AND UP1, UPT, UR5, 0x1, UPT ;  /* 0x000000010500788c */ /* 0x000fe2000bf25070 */
[----:B------:R-:W-:-:S04]  /*0800*/  PLOP3.LUT P1, PT, PT, PT, UP0, 0x80, 0x8 ;  /* 0x000000000008781c */ /* 0x000fc80003f2f008 */
[----:B------:R-:W1:Y:S01]  /*0810*/  @UP0 LDCU.128 UR8, c[0x0][0x380] ;  /* 0x00007000ff0807ac */ /* 0x000e620008000c00 */
[----:B------:R-:W-:Y:S01]  /*0820*/  PLOP3.LUT P0, PT, PT, PT, UP1, 0x80, 0x8 ;  /* 0x000000000008781c */ /* 0x000fe20003f0f018 */
[----:B------:R-:W2:Y:S04]  /*0830*/  @UP0 LDCU.64 UR6, c[0x0][0x380] ;  /* 0x00007000ff0607ac */ /* 0x000ea80008000a00 */
[----:B------:R-:W3:Y:S03]  /*0840*/  @!UP1 LDCU.128 UR12, c[0x0][0x380] ;  /* 0x00007000ff0c97ac */ /* 0x000ee60008000c00 */
[C---:B------:R-:W-:Y:S02]  /*0850*/  @P1 IADD3 R3, PT, PT, R13.reuse, UR4, RZ ;  /* 0x000000040d031c10 */ /* 0x040fe4000fffe0ff */
[----:B------:R-:W-:Y:S01]  /*0860*/  @P1 IADD3 R6, P2, PT, R13, UR4, RZ ;  /* 0x000000040d061c10 */ /* 0x000fe2000ff5e0ff */
[----:B------:R-:W-:Y:S01]  /*0870*/  @UP0 UIADD3 UR4, UPT, UPT, UR4, 0x2, URZ ;  /* 0x0000000204040890 */ /* 0x000fe2000fffe0ff */
[----:B-1----:R-:W-:Y:S01]  /*0880*/  MOV R11, UR9 ;  /* 0x00000009000b7c02 */ /* 0x002fe20008000f00 */
[----:B------:R-:W-:Y:S01]  /*0890*/  IMAD.U32 R10, RZ, RZ, UR8 ;  /* 0x00000008ff0a7e24 */ /* 0x000fe2000f8e00ff */
[----:B------:R-:W-:-:S02]  /*08a0*/  MOV R4, UR10 ;  /* 0x0000000a00047c02 */ /* 0x000fc40008000f00 */
[----:B------:R-:W-:Y:S01]  /*08b0*/  MOV R5, UR11 ;  /* 0x0000000b00057c02 */ /* 0x000fe20008000f00 */
[----:B------:R-:W-:-:S04]  /*08c0*/  @P1 IMAD.WIDE.U32 R10, R3, 0x4, R10 ;  /* 0x00000004030a1825 */ /* 0x000fc800078e000a */
[----:B------:R-:W-:Y:S01]  /*08d0*/  @P1 IMAD R3, R7, UR20, R0 ;  /* 0x0000001407031c24 */ /* 0x000fe2000f8e0200 */
[----:B------:R-:W-:Y:S01]  /*08e0*/  @P1 IADD3.X R7, PT, PT, RZ, RZ, RZ, P2, !PT ;  /* 0x000000ffff071210 */ /* 0x000fe200017fe4ff */
[----:B------:R-:W-:Y:S01]  /*08f0*/  IMAD.U32 R19, RZ, RZ, UR4 ;  /* 0x00000004ff137e24 */ /* 0x000fe2000f8e00ff */
[C---:B--2---:R-:W-:Y:S01]  /*0900*/  @P1 LEA R2, P2, R6.reuse, UR6, 0x2 ;  /* 0x0000000606021c11 */ /* 0x044fe2000f8410ff */
[----:B------:R-:W-:Y:S01]  /*0910*/  @P1 IMAD.WIDE R4, R3, 0x4, R4 ;  /* 0x0000000403041825 */ /* 0x000fe200078e0204 */
[----:B------:R-:W-:Y:S01]  /*0920*/  @!P0 IADD3 R17, PT, PT, R13, UR4, RZ ;  /* 0x000000040d118c10 */ /* 0x000fe2000fffe0ff */
[----:B0-----:R-:W2:Y:S01]  /*0930*/  @P1 LDG.E R11, desc[UR18][R10.64] ;  /* 0x000000120a0b1981 */ /* 0x001ea2000c1e1900 */
[----:B------:R-:W-:Y:S01]  /*0940*/  @P1 LEA.HI.X R3, R6, UR7, R7, 0x2, P2 ;  /* 0x0000000706031c11 */ /* 0x000fe200090f1407 */
[----:B------:R-:W-:Y:S01]  /*0950*/  @!P0 IMAD R19, R19, UR20, R0 ;  /* 0x0000001413138c24 */ /* 0x000fe2000f8e0200 */
[----:B---3--:R-:W-:Y:S01]  /*0960*/  MOV R6, UR12 ;  /* 0x0000000c00067c02 */ /* 0x008fe20008000f00 */
[----:B------:R-:W-:Y:S01]  /*0970*/  @P1 IMAD.WIDE R14, R15, 0x4, R4 ;  /* 0x000000040f0e1825 */ /* 0x000fe200078e0204 */
[----:B------:R-:W-:Y:S01]  /*0980*/  MOV R7, UR13 ;  /* 0x0000000d00077c02 */ /* 0x000fe20008000f00 */
[----:B------:R-:W2:Y:S01]  /*0990*/  @P1 LDG.E R4, desc[UR18][R4.64] ;  /* 0x0000001204041981 */ /* 0x000ea2000c1e1900 */
[----:B------:R-:W-:-:S02]  /*09a0*/  MOV R8, UR14 ;  /* 0x0000000e00087c02 */ /* 0x000fc40008000f00 */
[----:B------:R-:W-:Y:S01]  /*09b0*/  MOV R9, UR15 ;  /* 0x0000000f00097c02 */ /* 0x000fe20008000f00 */
[----:B------:R-:W-:Y:S01]  /*09c0*/  @!P0 IMAD.WIDE.U32 R6, R17, 0x4, R6 ;  /* 0x0000000411068825 */ /* 0x000fe200078e0006 */
[----:B------:R-:W3:Y:S03]  /*09d0*/  @P1 LDG.E R14, desc[UR18][R14.64] ;  /* 0x000000120e0e1981 */ /* 0x000ee6000c1e1900 */
[----:B------:R-:W-:Y:S01]  /*09e0*/  @!P0 IMAD.WIDE R8, R19, 0x4, R8 ;  /* 0x0000000413088825 */ /* 0x000fe200078e0208 */
[----:B------:R-:W3:Y:S04]  /*09f0*/  @P1 LDG.E R2, desc[UR18][R2.64+0x4] ;  /* 0x0000041202021981 */ /* 0x000ee8000c1e1900 */
[----:B------:R-:W4:Y:S04]  /*0a00*/  @!P0 LDG.E R7, desc[UR18][R6.64] ;  /* 0x0000001206078981 */ /* 0x000f28000c1e1900 */
[----:B------:R-:W4:Y:S01]  /*0a10*/  @!P0 LDG.E R8, desc[UR18][R8.64] ;  /* 0x0000001208088981 */ /* 0x000f22000c1e1900 */
[----:B--2---:R-:W-:-:S04]  /*0a20*/  @P1 FFMA R11, R11, R4, R12 ;  /* 0x000000040b0b1223 */ /* 0x004fc8000000000c */
[----:B---3--:R-:W-:-:S04]  /*0a30*/  @P1 FFMA R12, R2, R14, R11 ;  /* 0x0000000e020c1223 */ /* 0x008fc8000000000b */
[----:B----4-:R-:W-:-:S07]  /*0a40*/  @!P0 FFMA R12, R7, R8, R12 ;  /* 0x00000008070c8223 */ /* 0x010fce000000000c */
.L_x_2:
[----:B------:R-:W1:Y:S01]  /*0a50*/  LDC.64 R2, c[0x0][0x390] ;  /* 0x0000e400ff027b82 */ /* 0x000e620000000a00 */
[----:B------:R-:W-:-:S05]  /*0a60*/  IADD3 R13, PT, PT, R0, R13, RZ ;  /* 0x0000000d000d7210 */ /* 0x000fca0007ffe0ff */
[----:B-1----:R-:W-:-:S05]  /*0a70*/  IMAD.WIDE R2, R13, 0x4, R2 ;  /* 0x000000040d027825 */ /* 0x002fca00078e0202 */
[----:B0-----:R-:W-:Y:S01]  /*0a80*/  STG.E desc[UR18][R2.64], R12 ;  /* 0x0000000c02007986 */ /* 0x001fe2000c101912 */
[----:B------:R-:W-:Y:S05]  /*0a90*/  EXIT ;  /* 0x000000000000794d */ /* 0x000fea0003800000 */
.L_x_4:
[----:B------:R-:W-:-:S00]  /*0aa0*/  BRA `(.L_x_4) ;  /* 0xfffffffc00fc7947 */ /* 0x000fc0000383ffff */
[----:B------:R-:W-:-:S00]  /*0ab0*/  NOP ;  /* 0x0000000000007918 */ /* 0x000fc00000000000 */
        /* <DEDUP_REMOVED lines=12> */
.L_x_5:


//--------------------- .nv.shared.reserved.0     --------------------------
	.section	.nv.shared.reserved.0,"aw",@nobits
	.weak		__nv_reservedSMEM_offset_0_alias
	.size		__nv_reservedSMEM_offset_0_alias, 0, 64
	.other		__nv_reservedSMEM_offset_0_alias,@"STO_CUDA_RESERVED_SHARED STV_DEFAULT"
__nv_reservedSMEM_offset_0_alias:
	.zero		0
	.zero		64


//--------------------- .nv.constant0._Z11matmul_fp32PKfS0_Pfi --------------------------
	.section	.nv.constant0._Z11matmul_fp32PKfS0_Pfi,"a",@progbits
	.sectionflags	@""
	.align	4
.nv.constant0._Z11matmul_fp32PKfS0_Pfi:
	.zero		924


//--------------------- SYMBOLS --------------------------

	.type		.nv.reservedSmem.offset0,@object
	.size		.nv.reservedSmem.offset0,0x4
